//
// Generated by NVIDIA NVVM Compiler
//
// Compiler Build ID: CL-36424714
// Cuda compilation tools, release 13.0, V13.0.88
// Based on NVVM 20.0.0
//

.version 9.0
.target sm_100
.address_size 64

	// .globl	_Z10vector_addPfS_S_i

.visible .entry _Z10vector_addPfS_S_i(
	.param .u64 .ptr .align 1 _Z10vector_addPfS_S_i_param_0,
	.param .u64 .ptr .align 1 _Z10vector_addPfS_S_i_param_1,
	.param .u64 .ptr .align 1 _Z10vector_addPfS_S_i_param_2,
	.param .u32 _Z10vector_addPfS_S_i_param_3
)
{
	.reg .pred 	%p<3>;
	.reg .b32 	%r<11>;
	.reg .b32 	%f<4>;
	.reg .b64 	%rd<11>;

	ld.param.u64 	%rd4, [_Z10vector_addPfS_S_i_param_0];
	ld.param.u64 	%rd5, [_Z10vector_addPfS_S_i_param_1];
	ld.param.u64 	%rd6, [_Z10vector_addPfS_S_i_param_2];
	ld.param.u32 	%r6, [_Z10vector_addPfS_S_i_param_3];
	mov.u32 	%r7, %tid.x;
	mov.u32 	%r8, %ctaid.x;
	mov.u32 	%r1, %ntid.x;
	mad.lo.s32 	%r10, %r8, %r1, %r7;
	setp.ge.s32 	%p1, %r10, %r6;
	@%p1 bra 	$L__BB0_3;
	mov.u32 	%r9, %nctaid.x;
	mul.lo.s32 	%r3, %r9, %r1;
	cvta.to.global.u64 	%rd1, %rd4;
	cvta.to.global.u64 	%rd2, %rd5;
	cvta.to.global.u64 	%rd3, %rd6;
$L__BB0_2:
	mul.wide.s32 	%rd7, %r10, 4;
	add.s64 	%rd8, %rd1, %rd7;
	ld.global.f32 	%f1, [%rd8];
	add.s64 	%rd9, %rd2, %rd7;
	ld.global.f32 	%f2, [%rd9];
	add.f32 	%f3, %f1, %f2;
	add.s64 	%rd10, %rd3, %rd7;
	st.global.f32 	[%rd10], %f3;
	add.s32 	%r10, %r10, %r3;
	setp.lt.s32 	%p2, %r10, %r6;
	@%p2 bra 	$L__BB0_2;
$L__BB0_3:
	ret;

}


// ===== COMPILED SASS (sm_100) =====

	.target	sm_100

	.elftype	@"ET_EXEC"


//--------------------- .note.nv.tkinfo           --------------------------
	.section	.note.nv.tkinfo,"",@"SHT_NOTE"
	.sectionflags	@"SHF_NOTE_NV_TKINFO"
	.tkinfo
        /*0018*/ 	.word	0x00000002
        /*0030*/ 	.string	""
        /*0030*/ 	.string	"ptxas"
        /*0030*/ 	.string	"Cuda compilation tools, release 13.0, V13.0.88"
        /*0030*/ 	.string	"Build cuda_13.0.r13.0/compiler.36424714_0"
        /*0030*/ 	.string	"-arch sm_100 -m 64 "



//--------------------- .note.nv.cuinfo           --------------------------
	.section	.note.nv.cuinfo,"",@"SHT_NOTE"
	.sectionflags	@"SHF_NOTE_NV_CUINFO"
        /*0018*/ 	.short	0x0002
        /*001a*/ 	.short	0x0064
        /*001c*/ 	.short	0x0082
	.zero		2


//--------------------- .nv.info                  --------------------------
	.section	.nv.info,"",@"SHT_CUDA_INFO"
	.align	4


	//----- nvinfo : EIATTR_REGCOUNT
	.align		4
        /*0000*/ 	.byte	0x04, 0x2f
        /*0002*/ 	.short	(.L_1 - .L_0)
	.align		4
.L_0:
        /*0004*/ 	.word	index@(_Z10vector_addPfS_S_i)
        /*0008*/ 	.word	0x00000014


	//----- nvinfo : EIATTR_FRAME_SIZE
	.align		4
.L_1:
        /*000c*/ 	.byte	0x04, 0x11
        /*000e*/ 	.short	(.L_3 - .L_2)
	.align		4
.L_2:
        /*0010*/ 	.word	index@(_Z10vector_addPfS_S_i)
        /*0014*/ 	.word	0x00000000


	//----- nvinfo : EIATTR_MIN_STACK_SIZE
	.align		4
.L_3:
        /*0018*/ 	.byte	0x04, 0x12
        /*001a*/ 	.short	(.L_5 - .L_4)
	.align		4
.L_4:
        /*001c*/ 	.word	index@(_Z10vector_addPfS_S_i)
        /*0020*/ 	.word	0x00000000
.L_5:


//--------------------- .nv.compat                --------------------------
	.section	.nv.compat,"",@"SHT_CUDA_COMPAT_INFO"
	.align	4
        /*0000*/ 	.byte	0x02, 0x09, 0x00, 0x00, 0x02, 0x02, 0x01, 0x00, 0x02, 0x05, 0x05, 0x00, 0x03, 0x07, 0x01, 0x01
        /*0010*/ 	.byte	0x02, 0x03, 0x00, 0x00, 0x02, 0x06, 0x01, 0x00, 0x04, 0x0b, 0x08, 0x00, 0x09, 0x00, 0x00, 0x00
        /*0020*/ 	.byte	0x00, 0x00, 0x00, 0x00


//--------------------- .nv.info._Z10vector_addPfS_S_i --------------------------
	.section	.nv.info._Z10vector_addPfS_S_i,"",@"SHT_CUDA_INFO"
	.sectionflags	@""
	.align	4


	//----- nvinfo : EIATTR_CUDA_API_VERSION
	.align		4
        /*0000*/ 	.byte	0x04, 0x37
        /*0002*/ 	.short	(.L_7 - .L_6)
.L_6:
        /*0004*/ 	.word	0x00000082


	//----- nvinfo : EIATTR_KPARAM_INFO
	.align		4
.L_7:
        /*0008*/ 	.byte	0x04, 0x17
        /*000a*/ 	.short	(.L_9 - .L_8)
.L_8:
        /*000c*/ 	.word	0x00000000
        /*0010*/ 	.short	0x0003
        /*0012*/ 	.short	0x0018
        /*0014*/ 	.byte	0x00, 0xf0, 0x11, 0x00


	//----- nvinfo : EIATTR_KPARAM_INFO
	.align		4
.L_9:
        /*0018*/ 	.byte	0x04, 0x17
        /*001a*/ 	.short	(.L_11 - .L_10)
.L_10:
        /*001c*/ 	.word	0x00000000
        /*0020*/ 	.short	0x0002
        /*0022*/ 	.short	0x0010
        /*0024*/ 	.byte	0x00, 0xf5, 0x21, 0x00


	//----- nvinfo : EIATTR_KPARAM_INFO
	.align		4
.L_11:
        /*0028*/ 	.byte	0x04, 0x17
        /*002a*/ 	.short	(.L_13 - .L_12)
.L_12:
        /*002c*/ 	.word	0x00000000
        /*0030*/ 	.short	0x0001
        /*0032*/ 	.short	0x0008
        /*0034*/ 	.byte	0x00, 0xf5, 0x21, 0x00


	//----- nvinfo : EIATTR_KPARAM_INFO
	.align		4
.L_13:
        /*0038*/ 	.byte	0x04, 0x17
        /*003a*/ 	.short	(.L_15 - .L_14)
.L_14:
        /*003c*/ 	.word	0x00000000
        /*0040*/ 	.short	0x0000
        /*0042*/ 	.short	0x0000
        /*0044*/ 	.byte	0x00, 0xf5, 0x21, 0x00


	//----- nvinfo : EIATTR_SPARSE_MMA_MASK
	.align		4
.L_15:
        /*0048*/ 	.byte	0x03, 0x50
        /*004a*/ 	.short	0x0000


	//----- nvinfo : EIATTR_MAXREG_COUNT
	.align		4
        /*004c*/ 	.byte	0x03, 0x1b
        /*004e*/ 	.short	0x00ff


	//----- nvinfo : EIATTR_MERCURY_ISA_VERSION
	.align		4
        /*0050*/ 	.byte	0x03, 0x5f
        /*0052*/ 	.short	0x0101


	//----- nvinfo : EIATTR_VRC_CTA_INIT_COUNT
	.align		4
        /*0054*/ 	.byte	0x02, 0x4a
	.zero		1
	.zero		1


	//----- nvinfo : EIATTR_EXIT_INSTR_OFFSETS
	.align		4
        /*0058*/ 	.byte	0x04, 0x1c
        /*005a*/ 	.short	(.L_17 - .L_16)


	//   ....[0]....
.L_16:
        /*005c*/ 	.word	0x00000070


	//   ....[1]....
        /*0060*/ 	.word	0x00000180


	//----- nvinfo : EIATTR_CRS_STACK_SIZE
	.align		4
.L_17:
        /*0064*/ 	.byte	0x04, 0x1e
        /*0066*/ 	.short	(.L_19 - .L_18)
.L_18:
        /*0068*/ 	.word	0x00000000


	//----- nvinfo : EIATTR_CBANK_PARAM_SIZE
	.align		4
.L_19:
        /*006c*/ 	.byte	0x03, 0x19
        /*006e*/ 	.short	0x001c


	//----- nvinfo : EIATTR_PARAM_CBANK
	.align		4
        /*0070*/ 	.byte	0x04, 0x0a
        /*0072*/ 	.short	(.L_21 - .L_20)
	.align		4
.L_20:
        /*0074*/ 	.word	index@(.nv.constant0._Z10vector_addPfS_S_i)
        /*0078*/ 	.short	0x0380
        /*007a*/ 	.short	0x001c


	//----- nvinfo : EIATTR_SW_WAR
	.align		4
.L_21:
        /*007c*/ 	.byte	0x04, 0x36
        /*007e*/ 	.short	(.L_23 - .L_22)
.L_22:
        /*0080*/ 	.word	0x00000008
.L_23:


//--------------------- .nv.callgraph             --------------------------
	.section	.nv.callgraph,"",@"SHT_CUDA_CALLGRAPH"
	.align	4
	.sectionentsize	8
	.align		4
        /*0000*/ 	.word	0x00000000
	.align		4
        /*0004*/ 	.word	0xffffffff
	.align		4
        /*0008*/ 	.word	0x00000000
	.align		4
        /*000c*/ 	.word	0xfffffffe
	.align		4
        /*0010*/ 	.word	0x00000000
	.align		4
        /*0014*/ 	.word	0xfffffffd
	.align		4
        /*0018*/ 	.word	0x00000000
	.align		4
        /*001c*/ 	.word	0xfffffffc


//--------------------- .text._Z10vector_addPfS_S_i --------------------------
	.section	.text._Z10vector_addPfS_S_i,"ax",@progbits
	.align	128
        .global         _Z10vector_addPfS_S_i
        .type           _Z10vector_addPfS_S_i,@function
        .size           _Z10vector_addPfS_S_i,(.L_x_2 - _Z10vector_addPfS_S_i)
        .other          _Z10vector_addPfS_S_i,@"STO_CUDA_ENTRY STV_DEFAULT"
_Z10vector_addPfS_S_i:
.text._Z10vector_addPfS_S_i:
[----:B------:R-:W-:Y:S01]  /*0000*/  LDC R1, c[0x0][0x37c] ;  /* 0x0000df00ff017b82 */ /* 0x000fe20000000800 */
[----:B------:R-:W0:Y:S07]  /*0010*/  S2R R0, SR_TID.X ;  /* 0x0000000000007919 */ /* 0x000e2e0000002100 */
[----:B------:R-:W0:Y:S01]  /*0020*/  S2UR UR4, SR_CTAID.X ;  /* 0x00000000000479c3 */ /* 0x000e220000002500 */
[----:B------:R-:W1:Y:S07]  /*0030*/  LDCU UR5, c[0x0][0x398] ;  /* 0x00007300ff0577ac */ /* 0x000e6e0008000800 */
[----:B------:R-:W0:Y:S02]  /*0040*/  LDC R15, c[0x0][0x360] ;  /* 0x0000d800ff0f7b82 */ /* 0x000e240000000800 */
[----:B0-----:R-:W-:-:S05]  /*0050*/  IMAD R0, R15, UR4, R0 ;  /* 0x000000040f007c24 */ /* 0x001fca000f8e0200 */
[----:B-1----:R-:W-:-:S13]  /*0060*/  ISETP.GE.AND P0, PT, R0, UR5, PT ;  /* 0x0000000500007c0c */ /* 0x002fda000bf06270 */
[----:B------:R-:W-:Y:S05]  /*0070*/  @P0 EXIT ;  /* 0x000000000000094d */ /* 0x000fea0003800000 */
[----:B------:R-:W0:Y:S01]  /*0080*/  LDC.64 R12, c[0x0][0x390] ;  /* 0x0000e400ff0c7b82 */ /* 0x000e220000000a00 */
[----:B------:R-:W1:Y:S01]  /*0090*/  LDCU UR4, c[0x0][0x370] ;  /* 0x00006e00ff0477ac */ /* 0x000e620008000800 */
[----:B------:R-:W2:Y:S06]  /*00a0*/  LDCU.64 UR6, c[0x0][0x358] ;  /* 0x00006b00ff0677ac */ /* 0x000eac0008000a00 */
[----:B------:R-:W3:Y:S08]  /*00b0*/  LDC.64 R8, c[0x0][0x380] ;  /* 0x0000e000ff087b82 */ /* 0x000ef00000000a00 */
[----:B------:R-:W4:Y:S01]  /*00c0*/  LDC.64 R10, c[0x0][0x388] ;  /* 0x0000e200ff0a7b82 */ /* 0x000f220000000a00 */
[----:B-1----:R-:W-:-:S07]  /*00d0*/  IMAD R15, R15, UR4, RZ ;  /* 0x000000040f0f7c24 */ /* 0x002fce000f8e02ff */
.L_x_0:
[----:B---3--:R-:W-:-:S04]  /*00e0*/  IMAD.WIDE R2, R0, 0x4, R8 ;  /* 0x0000000400027825 */ /* 0x008fc800078e0208 */
[C---:B----4-:R-:W-:Y:S02]  /*00f0*/  IMAD.WIDE R4, R0.reuse, 0x4, R10 ;  /* 0x0000000400047825 */ /* 0x050fe400078e020a */
[----:B--2---:R-:W2:Y:S04]  /*0100*/  LDG.E R2, desc[UR6][R2.64] ;  /* 0x0000000602027981 */ /* 0x004ea8000c1e1900 */
[----:B------:R-:W2:Y:S01]  /*0110*/  LDG.E R5, desc[UR6][R4.64] ;  /* 0x0000000604057981 */ /* 0x000ea2000c1e1900 */
[----:B01----:R-:W-:Y:S01]  /*0120*/  IMAD.WIDE R6, R0, 0x4, R12 ;  /* 0x0000000400067825 */ /* 0x003fe200078e020c */
[----:B------:R-:W-:-:S04]  /*0130*/  IADD3 R0, PT, PT, R15, R0, RZ ;  /* 0x000000000f007210 */ /* 0x000fc80007ffe0ff */
[----:B------:R-:W-:Y:S01]  /*0140*/  ISETP.GE.AND P0, PT, R0, UR5, PT ;  /* 0x0000000500007c0c */ /* 0x000fe2000bf06270 */
[----:B--2---:R-:W-:-:S05]  /*0150*/  FADD R17, R2, R5 ;  /* 0x0000000502117221 */ /* 0x004fca0000000000 */
[----:B------:R1:W-:Y:S07]  /*0160*/  STG.E desc[UR6][R6.64], R17 ;  /* 0x0000001106007986 */ /* 0x0003ee000c101906 */
[----:B------:R-:W-:Y:S05]  /*0170*/  @!P0 BRA `(.L_x_0) ;  /* 0xfffffffc00d88947 */ /* 0x000fea000383ffff */
[----:B------:R-:W-:Y:S05]  /*0180*/  EXIT ;  /* 0x000000000000794d */ /* 0x000fea0003800000 */
.L_x_1:
[----:B------:R-:W-:-:S00]  /*0190*/  BRA `(.L_x_1) ;  /* 0xfffffffc00fc7947 */ /* 0x000fc0000383ffff */
[----:B------:R-:W-:-:S00]  /*01a0*/  NOP ;  /* 0x0000000000007918 */ /* 0x000fc00000000000 */
        /* <DEDUP_REMOVED lines=13> */
.L_x_2:


//--------------------- .nv.shared.reserved.0     --------------------------
	.section	.nv.shared.reserved.0,"aw",@nobits
	.weak		__nv_reservedSMEM_offset_0_alias
	.size		__nv_reservedSMEM_offset_0_alias, 0, 64
	.other		__nv_reservedSMEM_offset_0_alias,@"STO_CUDA_RESERVED_SHARED STV_DEFAULT"
__nv_reservedSMEM_offset_0_alias:
	.zero		0
	.zero		64


//--------------------- .nv.constant0._Z10vector_addPfS_S_i --------------------------
	.section	.nv.constant0._Z10vector_addPfS_S_i,"a",@progbits
	.sectionflags	@""
	.align	4
.nv.constant0._Z10vector_addPfS_S_i:
	.zero		924


//--------------------- SYMBOLS --------------------------

	.type		.nv.reservedSmem.offset0,@object
	.size		.nv.reservedSmem.offset0,0x4
